//
// Generated by NVIDIA NVVM Compiler
//
// Compiler Build ID: CL-36424714
// Cuda compilation tools, release 13.0, V13.0.88
// Based on NVVM 20.0.0
//

.version 9.0
.target sm_100
.address_size 64

	// .globl	_Z13invert_kernelPhi

.visible .entry _Z13invert_kernelPhi(
	.param .u64 .ptr .align 1 _Z13invert_kernelPhi_param_0,
	.param .u32 _Z13invert_kernelPhi_param_1
)
{
	.reg .pred 	%p<3>;
	.reg .b32 	%r<20>;
	.reg .b64 	%rd<7>;

	ld.param.u64 	%rd2, [_Z13invert_kernelPhi_param_0];
	ld.param.u32 	%r2, [_Z13invert_kernelPhi_param_1];
	cvta.to.global.u64 	%rd1, %rd2;
	mov.u32 	%r3, %tid.x;
	mov.u32 	%r4, %ntid.x;
	mov.u32 	%r5, %ctaid.x;
	mad.lo.s32 	%r1, %r4, %r5, %r3;
	shr.s32 	%r6, %r2, 2;
	setp.ge.s32 	%p1, %r1, %r6;
	@%p1 bra 	$L__BB0_2;
	mul.wide.s32 	%rd3, %r1, 16;
	add.s64 	%rd4, %rd1, %rd3;
	ld.global.v4.u32 	{%r7, %r8, %r9, %r10}, [%rd4];
	xor.b32  	%r11, %r7, 16777215;
	xor.b32  	%r12, %r8, 16777215;
	xor.b32  	%r13, %r9, 16777215;
	xor.b32  	%r14, %r10, 16777215;
	st.global.v4.u32 	[%rd4], {%r11, %r12, %r13, %r14};
$L__BB0_2:
	and.b32  	%r15, %r2, 3;
	setp.ge.s32 	%p2, %r1, %r15;
	@%p2 bra 	$L__BB0_4;
	and.b32  	%r16, %r2, -4;
	add.s32 	%r17, %r16, %r1;
	mul.wide.s32 	%rd5, %r17, 4;
	add.s64 	%rd6, %rd1, %rd5;
	ld.global.u32 	%r18, [%rd6];
	xor.b32  	%r19, %r18, 16777215;
	st.global.u32 	[%rd6], %r19;
$L__BB0_4:
	ret;

}


// ===== COMPILED SASS (sm_100) =====

	.target	sm_100

	.elftype	@"ET_EXEC"


//--------------------- .note.nv.tkinfo           --------------------------
	.section	.note.nv.tkinfo,"",@"SHT_NOTE"
	.sectionflags	@"SHF_NOTE_NV_TKINFO"
	.tkinfo
        /*0018*/ 	.word	0x00000002
        /*0030*/ 	.string	""
        /*0030*/ 	.string	"ptxas"
        /*0030*/ 	.string	"Cuda compilation tools, release 13.0, V13.0.88"
        /*0030*/ 	.string	"Build cuda_13.0.r13.0/compiler.36424714_0"
        /*0030*/ 	.string	"-arch sm_100 -m 64 "



//--------------------- .note.nv.cuinfo           --------------------------
	.section	.note.nv.cuinfo,"",@"SHT_NOTE"
	.sectionflags	@"SHF_NOTE_NV_CUINFO"
        /*0018*/ 	.short	0x0002
        /*001a*/ 	.short	0x0064
        /*001c*/ 	.short	0x0082
	.zero		2


//--------------------- .nv.info                  --------------------------
	.section	.nv.info,"",@"SHT_CUDA_INFO"
	.align	4


	//----- nvinfo : EIATTR_REGCOUNT
	.align		4
        /*0000*/ 	.byte	0x04, 0x2f
        /*0002*/ 	.short	(.L_1 - .L_0)
	.align		4
.L_0:
        /*0004*/ 	.word	index@(_Z13invert_kernelPhi)
        /*0008*/ 	.word	0x0000000e


	//----- nvinfo : EIATTR_FRAME_SIZE
	.align		4
.L_1:
        /*000c*/ 	.byte	0x04, 0x11
        /*000e*/ 	.short	(.L_3 - .L_2)
	.align		4
.L_2:
        /*0010*/ 	.word	index@(_Z13invert_kernelPhi)
        /*0014*/ 	.word	0x00000000


	//----- nvinfo : EIATTR_MIN_STACK_SIZE
	.align		4
.L_3:
        /*0018*/ 	.byte	0x04, 0x12
        /*001a*/ 	.short	(.L_5 - .L_4)
	.align		4
.L_4:
        /*001c*/ 	.word	index@(_Z13invert_kernelPhi)
        /*0020*/ 	.word	0x00000000
.L_5:


//--------------------- .nv.compat                --------------------------
	.section	.nv.compat,"",@"SHT_CUDA_COMPAT_INFO"
	.align	4
        /*0000*/ 	.byte	0x02, 0x09, 0x00, 0x00, 0x02, 0x02, 0x01, 0x00, 0x02, 0x05, 0x05, 0x00, 0x03, 0x07, 0x01, 0x01
        /*0010*/ 	.byte	0x02, 0x03, 0x00, 0x00, 0x02, 0x06, 0x01, 0x00, 0x04, 0x0b, 0x08, 0x00, 0x09, 0x00, 0x00, 0x00
        /*0020*/ 	.byte	0x00, 0x00, 0x00, 0x00


//--------------------- .nv.info._Z13invert_kernelPhi --------------------------
	.section	.nv.info._Z13invert_kernelPhi,"",@"SHT_CUDA_INFO"
	.sectionflags	@""
	.align	4


	//----- nvinfo : EIATTR_CUDA_API_VERSION
	.align		4
        /*0000*/ 	.byte	0x04, 0x37
        /*0002*/ 	.short	(.L_7 - .L_6)
.L_6:
        /*0004*/ 	.word	0x00000082


	//----- nvinfo : EIATTR_KPARAM_INFO
	.align		4
.L_7:
        /*0008*/ 	.byte	0x04, 0x17
        /*000a*/ 	.short	(.L_9 - .L_8)
.L_8:
        /*000c*/ 	.word	0x00000000
        /*0010*/ 	.short	0x0001
        /*0012*/ 	.short	0x0008
        /*0014*/ 	.byte	0x00, 0xf0, 0x11, 0x00


	//----- nvinfo : EIATTR_KPARAM_INFO
	.align		4
.L_9:
        /*0018*/ 	.byte	0x04, 0x17
        /*001a*/ 	.short	(.L_11 - .L_10)
.L_10:
        /*001c*/ 	.word	0x00000000
        /*0020*/ 	.short	0x0000
        /*0022*/ 	.short	0x0000
        /*0024*/ 	.byte	0x00, 0xf5, 0x21, 0x00


	//----- nvinfo : EIATTR_SPARSE_MMA_MASK
	.align		4
.L_11:
        /*0028*/ 	.byte	0x03, 0x50
        /*002a*/ 	.short	0x0000


	//----- nvinfo : EIATTR_MAXREG_COUNT
	.align		4
        /*002c*/ 	.byte	0x03, 0x1b
        /*002e*/ 	.short	0x00ff


	//----- nvinfo : EIATTR_MERCURY_ISA_VERSION
	.align		4
        /*0030*/ 	.byte	0x03, 0x5f
        /*0032*/ 	.short	0x0101


	//----- nvinfo : EIATTR_VRC_CTA_INIT_COUNT
	.align		4
        /*0034*/ 	.byte	0x02, 0x4a
	.zero		1
	.zero		1


	//----- nvinfo : EIATTR_EXIT_INSTR_OFFSETS
	.align		4
        /*0038*/ 	.byte	0x04, 0x1c
        /*003a*/ 	.short	(.L_13 - .L_12)


	//   ....[0]....
.L_12:
        /*003c*/ 	.word	0x00000160


	//   ....[1]....
        /*0040*/ 	.word	0x000001e0


	//----- nvinfo : EIATTR_CRS_STACK_SIZE
	.align		4
.L_13:
        /*0044*/ 	.byte	0x04, 0x1e
        /*0046*/ 	.short	(.L_15 - .L_14)
.L_14:
        /*0048*/ 	.word	0x00000000


	//----- nvinfo : EIATTR_CBANK_PARAM_SIZE
	.align		4
.L_15:
        /*004c*/ 	.byte	0x03, 0x19
        /*004e*/ 	.short	0x000c


	//----- nvinfo : EIATTR_PARAM_CBANK
	.align		4
        /*0050*/ 	.byte	0x04, 0x0a
        /*0052*/ 	.short	(.L_17 - .L_16)
	.align		4
.L_16:
        /*0054*/ 	.word	index@(.nv.constant0._Z13invert_kernelPhi)
        /*0058*/ 	.short	0x0380
        /*005a*/ 	.short	0x000c


	//----- nvinfo : EIATTR_SW_WAR
	.align		4
.L_17:
        /*005c*/ 	.byte	0x04, 0x36
        /*005e*/ 	.short	(.L_19 - .L_18)
.L_18:
        /*0060*/ 	.word	0x00000008
.L_19:


//--------------------- .nv.callgraph             --------------------------
	.section	.nv.callgraph,"",@"SHT_CUDA_CALLGRAPH"
	.align	4
	.sectionentsize	8
	.align		4
        /*0000*/ 	.word	0x00000000
	.align		4
        /*0004*/ 	.word	0xffffffff
	.align		4
        /*0008*/ 	.word	0x00000000
	.align		4
        /*000c*/ 	.word	0xfffffffe
	.align		4
        /*0010*/ 	.word	0x00000000
	.align		4
        /*0014*/ 	.word	0xfffffffd
	.align		4
        /*0018*/ 	.word	0x00000000
	.align		4
        /*001c*/ 	.word	0xfffffffc


//--------------------- .text._Z13invert_kernelPhi --------------------------
	.section	.text._Z13invert_kernelPhi,"ax",@progbits
	.align	128
        .global         _Z13invert_kernelPhi
        .type           _Z13invert_kernelPhi,@function
        .size           _Z13invert_kernelPhi,(.L_x_3 - _Z13invert_kernelPhi)
        .other          _Z13invert_kernelPhi,@"STO_CUDA_ENTRY STV_DEFAULT"
_Z13invert_kernelPhi:
.text._Z13invert_kernelPhi:
[----:B------:R-:W-:Y:S01]  /*0000*/  LDC R1, c[0x0][0x37c] ;  /* 0x0000df00ff017b82 */ /* 0x000fe20000000800 */
[----:B------:R-:W0:Y:S01]  /*0010*/  S2R R5, SR_TID.X ;  /* 0x0000000000057919 */ /* 0x000e220000002100 */
[----:B------:R-:W1:Y:S01]  /*0020*/  LDCU UR8, c[0x0][0x388] ;  /* 0x00007100ff0877ac */ /* 0x000e620008000800 */
[----:B------:R-:W-:Y:S01]  /*0030*/  BSSY.RECONVERGENT B0, `(.L_x_0) ;  /* 0x0000010000007945 */ /* 0x000fe20003800200 */
[----:B------:R-:W0:Y:S01]  /*0040*/  S2R R0, SR_CTAID.X ;  /* 0x0000000000007919 */ /* 0x000e220000002500 */
[----:B------:R-:W0:Y:S01]  /*0050*/  LDCU UR5, c[0x0][0x360] ;  /* 0x00006c00ff0577ac */ /* 0x000e220008000800 */
[----:B------:R-:W2:Y:S01]  /*0060*/  LDCU.64 UR6, c[0x0][0x358] ;  /* 0x00006b00ff0677ac */ /* 0x000ea20008000a00 */
[----:B-1----:R-:W-:Y:S01]  /*0070*/  USHF.R.S32.HI UR4, URZ, 0x2, UR8 ;  /* 0x00000002ff047899 */ /* 0x002fe20008011408 */
[----:B0-----:R-:W-:-:S05]  /*0080*/  IMAD R5, R0, UR5, R5 ;  /* 0x0000000500057c24 */ /* 0x001fca000f8e0205 */
[----:B------:R-:W-:-:S13]  /*0090*/  ISETP.GE.AND P0, PT, R5, UR4, PT ;  /* 0x0000000405007c0c */ /* 0x000fda000bf06270 */
[----:B--2---:R-:W-:Y:S05]  /*00a0*/  @P0 BRA `(.L_x_1) ;  /* 0x0000000000200947 */ /* 0x004fea0003800000 */
[----:B------:R-:W0:Y:S02]  /*00b0*/  LDC.64 R2, c[0x0][0x380] ;  /* 0x0000e000ff027b82 */ /* 0x000e240000000a00 */
[----:B0-----:R-:W-:-:S05]  /*00c0*/  IMAD.WIDE R2, R5, 0x10, R2 ;  /* 0x0000001005027825 */ /* 0x001fca00078e0202 */
[----:B------:R-:W2:Y:S02]  /*00d0*/  LDG.E.128 R8, desc[UR6][R2.64] ;  /* 0x0000000602087981 */ /* 0x000ea4000c1e1d00 */
[----:B--2---:R-:W-:Y:S02]  /*00e0*/  LOP3.LUT R8, R8, 0xffffff, RZ, 0x3c, !PT ;  /* 0x00ffffff08087812 */ /* 0x004fe400078e3cff */
[----:B------:R-:W-:Y:S02]  /*00f0*/  LOP3.LUT R9, R9, 0xffffff, RZ, 0x3c, !PT ;  /* 0x00ffffff09097812 */ /* 0x000fe400078e3cff */
[----:B------:R-:W-:Y:S02]  /*0100*/  LOP3.LUT R10, R10, 0xffffff, RZ, 0x3c, !PT ;  /* 0x00ffffff0a0a7812 */ /* 0x000fe400078e3cff */
[----:B------:R-:W-:-:S05]  /*0110*/  LOP3.LUT R11, R11, 0xffffff, RZ, 0x3c, !PT ;  /* 0x00ffffff0b0b7812 */ /* 0x000fca00078e3cff */
[----:B------:R0:W-:Y:S02]  /*0120*/  STG.E.128 desc[UR6][R2.64], R8 ;  /* 0x0000000802007986 */ /* 0x0001e4000c101d06 */
.L_x_1:
[----:B------:R-:W-:Y:S05]  /*0130*/  BSYNC.RECONVERGENT B0 ;  /* 0x0000000000007941 */ /* 0x000fea0003800200 */
.L_x_0:
[----:B------:R-:W-:-:S06]  /*0140*/  ULOP3.LUT UR4, UR8, 0x3, URZ, 0xc0, !UPT ;  /* 0x0000000308047892 */ /* 0x000fcc000f8ec0ff */
[----:B------:R-:W-:-:S13]  /*0150*/  ISETP.GE.AND P0, PT, R5, UR4, PT ;  /* 0x0000000405007c0c */ /* 0x000fda000bf06270 */
[----:B------:R-:W-:Y:S05]  /*0160*/  @P0 EXIT ;  /* 0x000000000000094d */ /* 0x000fea0003800000 */
[----:B0-----:R-:W0:Y:S01]  /*0170*/  LDC.64 R2, c[0x0][0x380] ;  /* 0x0000e000ff027b82 */ /* 0x001e220000000a00 */
[----:B------:R-:W-:-:S06]  /*0180*/  ULOP3.LUT UR4, UR8, 0xfffffffc, URZ, 0xc0, !UPT ;  /* 0xfffffffc08047892 */ /* 0x000fcc000f8ec0ff */
[----:B------:R-:W-:-:S04]  /*0190*/  VIADD R5, R5, UR4 ;  /* 0x0000000405057c36 */ /* 0x000fc80008000000 */
[----:B0-----:R-:W-:-:S05]  /*01a0*/  IMAD.WIDE R2, R5, 0x4, R2 ;  /* 0x0000000405027825 */ /* 0x001fca00078e0202 */
[----:B------:R-:W2:Y:S02]  /*01b0*/  LDG.E R0, desc[UR6][R2.64] ;  /* 0x0000000602007981 */ /* 0x000ea4000c1e1900 */
[----:B--2---:R-:W-:-:S05]  /*01c0*/  LOP3.LUT R5, R0, 0xffffff, RZ, 0x3c, !PT ;  /* 0x00ffffff00057812 */ /* 0x004fca00078e3cff */
[----:B------:R-:W-:Y:S01]  /*01d0*/  STG.E desc[UR6][R2.64], R5 ;  /* 0x0000000502007986 */ /* 0x000fe2000c101906 */
[----:B------:R-:W-:Y:S05]  /*01e0*/  EXIT ;  /* 0x000000000000794d */ /* 0x000fea0003800000 */
.L_x_2:
[----:B------:R-:W-:-:S00]  /*01f0*/  BRA `(.L_x_2) ;  /* 0xfffffffc00fc7947 */ /* 0x000fc0000383ffff */
[----:B------:R-:W-:-:S00]  /*0200*/  NOP ;  /* 0x0000000000007918 */ /* 0x000fc00000000000 */
[----:B------:R-:W-:-:S00]  /*0210*/  NOP ;  /* 0x0000000000007918 */ /* 0x000fc00000000000 */
[----:B------:R-:W-:-:S00]  /*0220*/  NOP ;  /* 0x0000000000007918 */ /* 0x000fc00000000000 */
[----:B------:R-:W-:-:S00]  /*0230*/  NOP ;  /* 0x0000000000007918 */ /* 0x000fc00000000000 */
[----:B------:R-:W-:-:S00]  /*0240*/  NOP ;  /* 0x0000000000007918 */ /* 0x000fc00000000000 */
[----:B------:R-:W-:-:S00]  /*0250*/  NOP ;  /* 0x0000000000007918 */ /* 0x000fc00000000000 */
[----:B------:R-:W-:-:S00]  /*0260*/  NOP ;  /* 0x0000000000007918 */ /* 0x000fc00000000000 */
[----:B------:R-:W-:-:S00]  /*0270*/  NOP ;  /* 0x0000000000007918 */ /* 0x000fc00000000000 */
.L_x_3:


//--------------------- .nv.shared.reserved.0     --------------------------
	.section	.nv.shared.reserved.0,"aw",@nobits
	.weak		__nv_reservedSMEM_offset_0_alias
	.size		__nv_reservedSMEM_offset_0_alias, 0, 64
	.other		__nv_reservedSMEM_offset_0_alias,@"STO_CUDA_RESERVED_SHARED STV_DEFAULT"
__nv_reservedSMEM_offset_0_alias:
	.zero		0
	.zero		64


//--------------------- .nv.constant0._Z13invert_kernelPhi --------------------------
	.section	.nv.constant0._Z13invert_kernelPhi,"a",@progbits
	.sectionflags	@""
	.align	4
.nv.constant0._Z13invert_kernelPhi:
	.zero		908


//--------------------- SYMBOLS --------------------------

	.type		.nv.reservedSmem.offset0,@object
	.size		.nv.reservedSmem.offset0,0x4
